//
// Generated by NVIDIA NVVM Compiler
//
// Compiler Build ID: CL-36424714
// Cuda compilation tools, release 13.0, V13.0.88
// Based on NVVM 20.0.0
//

.version 9.0
.target sm_100
.address_size 64

	// .globl	_Z26KernelFilter_BlackAndWhitePhiii

.visible .entry _Z26KernelFilter_BlackAndWhitePhiii(
	.param .u64 .ptr .align 1 _Z26KernelFilter_BlackAndWhitePhiii_param_0,
	.param .u32 _Z26KernelFilter_BlackAndWhitePhiii_param_1,
	.param .u32 _Z26KernelFilter_BlackAndWhitePhiii_param_2,
	.param .u32 _Z26KernelFilter_BlackAndWhitePhiii_param_3
)
{
	.reg .pred 	%p<4>;
	.reg .b16 	%rs<7>;
	.reg .b32 	%r<14>;
	.reg .b64 	%rd<5>;

	ld.param.u64 	%rd1, [_Z26KernelFilter_BlackAndWhitePhiii_param_0];
	ld.param.u32 	%r2, [_Z26KernelFilter_BlackAndWhitePhiii_param_1];
	ld.param.u32 	%r3, [_Z26KernelFilter_BlackAndWhitePhiii_param_2];
	ld.param.u32 	%r4, [_Z26KernelFilter_BlackAndWhitePhiii_param_3];
	mov.u32 	%r5, %ctaid.y;
	mov.u32 	%r6, %ntid.y;
	mov.u32 	%r7, %tid.y;
	mad.lo.s32 	%r8, %r5, %r6, %r7;
	mov.u32 	%r9, %ctaid.x;
	mov.u32 	%r10, %ntid.x;
	mov.u32 	%r11, %tid.x;
	mad.lo.s32 	%r12, %r9, %r10, %r11;
	mad.lo.s32 	%r13, %r2, %r8, %r12;
	mul.lo.s32 	%r1, %r13, %r4;
	setp.ge.s32 	%p1, %r8, %r3;
	setp.ge.s32 	%p2, %r12, %r2;
	or.pred  	%p3, %p2, %p1;
	@%p3 bra 	$L__BB0_2;
	cvta.to.global.u64 	%rd2, %rd1;
	cvt.s64.s32 	%rd3, %r1;
	add.s64 	%rd4, %rd2, %rd3;
	ld.global.u8 	%rs1, [%rd4];
	ld.global.u8 	%rs2, [%rd4+1];
	add.s16 	%rs3, %rs2, %rs1;
	ld.global.u8 	%rs4, [%rd4+2];
	add.s16 	%rs5, %rs3, %rs4;
	mul.hi.u16 	%rs6, %rs5, 21846;
	st.global.u8 	[%rd4], %rs6;
	st.global.u8 	[%rd4+1], %rs6;
	st.global.u8 	[%rd4+2], %rs6;
$L__BB0_2:
	ret;

}


// ===== COMPILED SASS (sm_100) =====

	.target	sm_100

	.elftype	@"ET_EXEC"


//--------------------- .note.nv.tkinfo           --------------------------
	.section	.note.nv.tkinfo,"",@"SHT_NOTE"
	.sectionflags	@"SHF_NOTE_NV_TKINFO"
	.tkinfo
        /*0018*/ 	.word	0x00000002
        /*0030*/ 	.string	""
        /*0030*/ 	.string	"ptxas"
        /*0030*/ 	.string	"Cuda compilation tools, release 13.0, V13.0.88"
        /*0030*/ 	.string	"Build cuda_13.0.r13.0/compiler.36424714_0"
        /*0030*/ 	.string	"-arch sm_100 -m 64 "



//--------------------- .note.nv.cuinfo           --------------------------
	.section	.note.nv.cuinfo,"",@"SHT_NOTE"
	.sectionflags	@"SHF_NOTE_NV_CUINFO"
        /*0018*/ 	.short	0x0002
        /*001a*/ 	.short	0x0064
        /*001c*/ 	.short	0x0082
	.zero		2


//--------------------- .nv.info                  --------------------------
	.section	.nv.info,"",@"SHT_CUDA_INFO"
	.align	4


	//----- nvinfo : EIATTR_REGCOUNT
	.align		4
        /*0000*/ 	.byte	0x04, 0x2f
        /*0002*/ 	.short	(.L_1 - .L_0)
	.align		4
.L_0:
        /*0004*/ 	.word	index@(_Z26KernelFilter_BlackAndWhitePhiii)
        /*0008*/ 	.word	0x00000008


	//----- nvinfo : EIATTR_FRAME_SIZE
	.align		4
.L_1:
        /*000c*/ 	.byte	0x04, 0x11
        /*000e*/ 	.short	(.L_3 - .L_2)
	.align		4
.L_2:
        /*0010*/ 	.word	index@(_Z26KernelFilter_BlackAndWhitePhiii)
        /*0014*/ 	.word	0x00000000


	//----- nvinfo : EIATTR_MIN_STACK_SIZE
	.align		4
.L_3:
        /*0018*/ 	.byte	0x04, 0x12
        /*001a*/ 	.short	(.L_5 - .L_4)
	.align		4
.L_4:
        /*001c*/ 	.word	index@(_Z26KernelFilter_BlackAndWhitePhiii)
        /*0020*/ 	.word	0x00000000
.L_5:


//--------------------- .nv.compat                --------------------------
	.section	.nv.compat,"",@"SHT_CUDA_COMPAT_INFO"
	.align	4
        /*0000*/ 	.byte	0x02, 0x09, 0x00, 0x00, 0x02, 0x02, 0x01, 0x00, 0x02, 0x05, 0x05, 0x00, 0x03, 0x07, 0x01, 0x01
        /*0010*/ 	.byte	0x02, 0x03, 0x00, 0x00, 0x02, 0x06, 0x01, 0x00, 0x04, 0x0b, 0x08, 0x00, 0x09, 0x00, 0x00, 0x00
        /*0020*/ 	.byte	0x00, 0x00, 0x00, 0x00


//--------------------- .nv.info._Z26KernelFilter_BlackAndWhitePhiii --------------------------
	.section	.nv.info._Z26KernelFilter_BlackAndWhitePhiii,"",@"SHT_CUDA_INFO"
	.sectionflags	@""
	.align	4


	//----- nvinfo : EIATTR_CUDA_API_VERSION
	.align		4
        /*0000*/ 	.byte	0x04, 0x37
        /*0002*/ 	.short	(.L_7 - .L_6)
.L_6:
        /*0004*/ 	.word	0x00000082


	//----- nvinfo : EIATTR_KPARAM_INFO
	.align		4
.L_7:
        /*0008*/ 	.byte	0x04, 0x17
        /*000a*/ 	.short	(.L_9 - .L_8)
.L_8:
        /*000c*/ 	.word	0x00000000
        /*0010*/ 	.short	0x0003
        /*0012*/ 	.short	0x0010
        /*0014*/ 	.byte	0x00, 0xf0, 0x11, 0x00


	//----- nvinfo : EIATTR_KPARAM_INFO
	.align		4
.L_9:
        /*0018*/ 	.byte	0x04, 0x17
        /*001a*/ 	.short	(.L_11 - .L_10)
.L_10:
        /*001c*/ 	.word	0x00000000
        /*0020*/ 	.short	0x0002
        /*0022*/ 	.short	0x000c
        /*0024*/ 	.byte	0x00, 0xf0, 0x11, 0x00


	//----- nvinfo : EIATTR_KPARAM_INFO
	.align		4
.L_11:
        /*0028*/ 	.byte	0x04, 0x17
        /*002a*/ 	.short	(.L_13 - .L_12)
.L_12:
        /*002c*/ 	.word	0x00000000
        /*0030*/ 	.short	0x0001
        /*0032*/ 	.short	0x0008
        /*0034*/ 	.byte	0x00, 0xf0, 0x11, 0x00


	//----- nvinfo : EIATTR_KPARAM_INFO
	.align		4
.L_13:
        /*0038*/ 	.byte	0x04, 0x17
        /*003a*/ 	.short	(.L_15 - .L_14)
.L_14:
        /*003c*/ 	.word	0x00000000
        /*0040*/ 	.short	0x0000
        /*0042*/ 	.short	0x0000
        /*0044*/ 	.byte	0x00, 0xf5, 0x21, 0x00


	//----- nvinfo : EIATTR_SPARSE_MMA_MASK
	.align		4
.L_15:
        /*0048*/ 	.byte	0x03, 0x50
        /*004a*/ 	.short	0x0000


	//----- nvinfo : EIATTR_MAXREG_COUNT
	.align		4
        /*004c*/ 	.byte	0x03, 0x1b
        /*004e*/ 	.short	0x00ff


	//----- nvinfo : EIATTR_MERCURY_ISA_VERSION
	.align		4
        /*0050*/ 	.byte	0x03, 0x5f
        /*0052*/ 	.short	0x0101


	//----- nvinfo : EIATTR_VRC_CTA_INIT_COUNT
	.align		4
        /*0054*/ 	.byte	0x02, 0x4a
	.zero		1
	.zero		1


	//----- nvinfo : EIATTR_EXIT_INSTR_OFFSETS
	.align		4
        /*0058*/ 	.byte	0x04, 0x1c
        /*005a*/ 	.short	(.L_17 - .L_16)


	//   ....[0]....
.L_16:
        /*005c*/ 	.word	0x000000f0


	//   ....[1]....
        /*0060*/ 	.word	0x000001d0


	//----- nvinfo : EIATTR_CBANK_PARAM_SIZE
	.align		4
.L_17:
        /*0064*/ 	.byte	0x03, 0x19
        /*0066*/ 	.short	0x0014


	//----- nvinfo : EIATTR_PARAM_CBANK
	.align		4
        /*0068*/ 	.byte	0x04, 0x0a
        /*006a*/ 	.short	(.L_19 - .L_18)
	.align		4
.L_18:
        /*006c*/ 	.word	index@(.nv.constant0._Z26KernelFilter_BlackAndWhitePhiii)
        /*0070*/ 	.short	0x0380
        /*0072*/ 	.short	0x0014


	//----- nvinfo : EIATTR_SW_WAR
	.align		4
.L_19:
        /*0074*/ 	.byte	0x04, 0x36
        /*0076*/ 	.short	(.L_21 - .L_20)
.L_20:
        /*0078*/ 	.word	0x00000008
.L_21:


//--------------------- .nv.callgraph             --------------------------
	.section	.nv.callgraph,"",@"SHT_CUDA_CALLGRAPH"
	.align	4
	.sectionentsize	8
	.align		4
        /*0000*/ 	.word	0x00000000
	.align		4
        /*0004*/ 	.word	0xffffffff
	.align		4
        /*0008*/ 	.word	0x00000000
	.align		4
        /*000c*/ 	.word	0xfffffffe
	.align		4
        /*0010*/ 	.word	0x00000000
	.align		4
        /*0014*/ 	.word	0xfffffffd
	.align		4
        /*0018*/ 	.word	0x00000000
	.align		4
        /*001c*/ 	.word	0xfffffffc


//--------------------- .text._Z26KernelFilter_BlackAndWhitePhiii --------------------------
	.section	.text._Z26KernelFilter_BlackAndWhitePhiii,"ax",@progbits
	.align	128
        .global         _Z26KernelFilter_BlackAndWhitePhiii
        .type           _Z26KernelFilter_BlackAndWhitePhiii,@function
        .size           _Z26KernelFilter_BlackAndWhitePhiii,(.L_x_1 - _Z26KernelFilter_BlackAndWhitePhiii)
        .other          _Z26KernelFilter_BlackAndWhitePhiii,@"STO_CUDA_ENTRY STV_DEFAULT"
_Z26KernelFilter_BlackAndWhitePhiii:
.text._Z26KernelFilter_BlackAndWhitePhiii:
[----:B------:R-:W-:Y:S01]  /*0000*/  LDC R1, c[0x0][0x37c] ;  /* 0x0000df00ff017b82 */ /* 0x000fe20000000800 */
[----:B------:R-:W0:Y:S07]  /*0010*/  S2R R3, SR_TID.Y ;  /* 0x0000000000037919 */ /* 0x000e2e0000002200 */
[----:B------:R-:W0:Y:S01]  /*0020*/  S2UR UR4, SR_CTAID.Y ;  /* 0x00000000000479c3 */ /* 0x000e220000002600 */
[----:B------:R-:W1:Y:S01]  /*0030*/  LDCU.64 UR6, c[0x0][0x388] ;  /* 0x00007100ff0677ac */ /* 0x000e620008000a00 */
[----:B------:R-:W2:Y:S01]  /*0040*/  S2R R5, SR_TID.X ;  /* 0x0000000000057919 */ /* 0x000ea20000002100 */
[----:B------:R-:W3:Y:S05]  /*0050*/  LDCU UR8, c[0x0][0x390] ;  /* 0x00007200ff0877ac */ /* 0x000eea0008000800 */
[----:B------:R-:W0:Y:S08]  /*0060*/  LDC R0, c[0x0][0x364] ;  /* 0x0000d900ff007b82 */ /* 0x000e300000000800 */
[----:B------:R-:W2:Y:S08]  /*0070*/  S2UR UR5, SR_CTAID.X ;  /* 0x00000000000579c3 */ /* 0x000eb00000002500 */
[----:B------:R-:W2:Y:S01]  /*0080*/  LDC R2, c[0x0][0x360] ;  /* 0x0000d800ff027b82 */ /* 0x000ea20000000800 */
[----:B0-----:R-:W-:-:S05]  /*0090*/  IMAD R0, R0, UR4, R3 ;  /* 0x0000000400007c24 */ /* 0x001fca000f8e0203 */
[----:B-1----:R-:W-:Y:S01]  /*00a0*/  ISETP.GE.AND P0, PT, R0, UR7, PT ;  /* 0x0000000700007c0c */ /* 0x002fe2000bf06270 */
[----:B--2---:R-:W-:-:S04]  /*00b0*/  IMAD R3, R2, UR5, R5 ;  /* 0x0000000502037c24 */ /* 0x004fc8000f8e0205 */
[----:B------:R-:W-:Y:S01]  /*00c0*/  IMAD R0, R0, UR6, R3 ;  /* 0x0000000600007c24 */ /* 0x000fe2000f8e0203 */
[----:B------:R-:W-:-:S03]  /*00d0*/  ISETP.GE.OR P0, PT, R3, UR6, P0 ;  /* 0x0000000603007c0c */ /* 0x000fc60008706670 */
[----:B---3--:R-:W-:-:S10]  /*00e0*/  IMAD R0, R0, UR8, RZ ;  /* 0x0000000800007c24 */ /* 0x008fd4000f8e02ff */
[----:B------:R-:W-:Y:S05]  /*00f0*/  @P0 EXIT ;  /* 0x000000000000094d */ /* 0x000fea0003800000 */
[----:B------:R-:W0:Y:S01]  /*0100*/  LDCU.64 UR6, c[0x0][0x380] ;  /* 0x00007000ff0677ac */ /* 0x000e220008000a00 */
[----:B------:R-:W1:Y:S01]  /*0110*/  LDCU.64 UR4, c[0x0][0x358] ;  /* 0x00006b00ff0477ac */ /* 0x000e620008000a00 */
[----:B0-----:R-:W-:-:S04]  /*0120*/  IADD3 R2, P0, PT, R0, UR6, RZ ;  /* 0x0000000600027c10 */ /* 0x001fc8000ff1e0ff */
[----:B------:R-:W-:-:S05]  /*0130*/  LEA.HI.X.SX32 R3, R0, UR7, 0x1, P0 ;  /* 0x0000000700037c11 */ /* 0x000fca00080f0eff */
[----:B-1----:R-:W2:Y:S04]  /*0140*/  LDG.E.U8 R0, desc[UR4][R2.64] ;  /* 0x0000000402007981 */ /* 0x002ea8000c1e1100 */
[----:B------:R-:W2:Y:S04]  /*0150*/  LDG.E.U8 R5, desc[UR4][R2.64+0x1] ;  /* 0x0000010402057981 */ /* 0x000ea8000c1e1100 */
[----:B------:R-:W2:Y:S02]  /*0160*/  LDG.E.U8 R4, desc[UR4][R2.64+0x2] ;  /* 0x0000020402047981 */ /* 0x000ea4000c1e1100 */
[----:B--2---:R-:W-:-:S05]  /*0170*/  IADD3 R0, PT, PT, R4, R5, R0 ;  /* 0x0000000504007210 */ /* 0x004fca0007ffe000 */
[----:B------:R-:W-:-:S05]  /*0180*/  IMAD R0, R0, 0x5556, RZ ;  /* 0x0000555600007824 */ /* 0x000fca00078e02ff */
[----:B------:R-:W-:-:S05]  /*0190*/  SHF.R.U32.HI R5, RZ, 0x10, R0 ;  /* 0x00000010ff057819 */ /* 0x000fca0000011600 */
[----:B------:R-:W-:Y:S04]  /*01a0*/  STG.E.U8 desc[UR4][R2.64], R5 ;  /* 0x0000000502007986 */ /* 0x000fe8000c101104 */
[----:B------:R-:W-:Y:S04]  /*01b0*/  STG.E.U8 desc[UR4][R2.64+0x1], R5 ;  /* 0x0000010502007986 */ /* 0x000fe8000c101104 */
[----:B------:R-:W-:Y:S01]  /*01c0*/  STG.E.U8 desc[UR4][R2.64+0x2], R5 ;  /* 0x0000020502007986 */ /* 0x000fe2000c101104 */
[----:B------:R-:W-:Y:S05]  /*01d0*/  EXIT ;  /* 0x000000000000794d */ /* 0x000fea0003800000 */
.L_x_0:
[----:B------:R-:W-:-:S00]  /*01e0*/  BRA `(.L_x_0) ;  /* 0xfffffffc00fc7947 */ /* 0x000fc0000383ffff */
[----:B------:R-:W-:-:S00]  /*01f0*/  NOP ;  /* 0x0000000000007918 */ /* 0x000fc00000000000 */
        /* <DEDUP_REMOVED lines=8> */
.L_x_1:


//--------------------- .nv.shared.reserved.0     --------------------------
	.section	.nv.shared.reserved.0,"aw",@nobits
	.weak		__nv_reservedSMEM_offset_0_alias
	.size		__nv_reservedSMEM_offset_0_alias, 0, 64
	.other		__nv_reservedSMEM_offset_0_alias,@"STO_CUDA_RESERVED_SHARED STV_DEFAULT"
__nv_reservedSMEM_offset_0_alias:
	.zero		0
	.zero		64


//--------------------- .nv.constant0._Z26KernelFilter_BlackAndWhitePhiii --------------------------
	.section	.nv.constant0._Z26KernelFilter_BlackAndWhitePhiii,"a",@progbits
	.sectionflags	@""
	.align	4
.nv.constant0._Z26KernelFilter_BlackAndWhitePhiii:
	.zero		916


//--------------------- SYMBOLS --------------------------

	.type		.nv.reservedSmem.offset0,@object
	.size		.nv.reservedSmem.offset0,0x4
